//
// Generated by NVIDIA NVVM Compiler
//
// Compiler Build ID: CL-36424714
// Cuda compilation tools, release 13.0, V13.0.88
// Based on NVVM 20.0.0
//

.version 9.0
.target sm_100
.address_size 64

	// .globl	_Z16sum_array_gpu_1dPfS_S_i
.extern .func  (.param .b32 func_retval0) vprintf
(
	.param .b64 vprintf_param_0,
	.param .b64 vprintf_param_1
)
;
.global .align 1 .b8 $str[17] = {72, 105, 32, 70, 114, 111, 109, 32, 37, 100, 32, 71, 80, 85, 33, 10};

.visible .entry _Z16sum_array_gpu_1dPfS_S_i(
	.param .u64 .ptr .align 1 _Z16sum_array_gpu_1dPfS_S_i_param_0,
	.param .u64 .ptr .align 1 _Z16sum_array_gpu_1dPfS_S_i_param_1,
	.param .u64 .ptr .align 1 _Z16sum_array_gpu_1dPfS_S_i_param_2,
	.param .u32 _Z16sum_array_gpu_1dPfS_S_i_param_3
)
{
	.reg .pred 	%p<2>;
	.reg .b32 	%r<6>;
	.reg .b32 	%f<4>;
	.reg .b64 	%rd<11>;

	ld.param.u64 	%rd1, [_Z16sum_array_gpu_1dPfS_S_i_param_0];
	ld.param.u64 	%rd2, [_Z16sum_array_gpu_1dPfS_S_i_param_1];
	ld.param.u64 	%rd3, [_Z16sum_array_gpu_1dPfS_S_i_param_2];
	ld.param.u32 	%r2, [_Z16sum_array_gpu_1dPfS_S_i_param_3];
	mov.u32 	%r3, %ctaid.x;
	mov.u32 	%r4, %ntid.x;
	mov.u32 	%r5, %tid.x;
	mad.lo.s32 	%r1, %r3, %r4, %r5;
	setp.ge.s32 	%p1, %r1, %r2;
	@%p1 bra 	$L__BB0_2;
	cvta.to.global.u64 	%rd4, %rd1;
	cvta.to.global.u64 	%rd5, %rd2;
	cvta.to.global.u64 	%rd6, %rd3;
	mul.wide.s32 	%rd7, %r1, 4;
	add.s64 	%rd8, %rd4, %rd7;
	ld.global.f32 	%f1, [%rd8];
	add.s64 	%rd9, %rd5, %rd7;
	ld.global.f32 	%f2, [%rd9];
	add.f32 	%f3, %f1, %f2;
	add.s64 	%rd10, %rd6, %rd7;
	st.global.f32 	[%rd10], %f3;
$L__BB0_2:
	ret;

}
	// .globl	_Z2Hiv
.visible .entry _Z2Hiv()
{
	.local .align 8 .b8 	__local_depot1[8];
	.reg .b64 	%SP;
	.reg .b64 	%SPL;
	.reg .pred 	%p<2>;
	.reg .b32 	%r<5>;
	.reg .b64 	%rd<5>;

	mov.u64 	%SPL, __local_depot1;
	cvta.local.u64 	%SP, %SPL;
	mov.u32 	%r1, %tid.x;
	setp.ne.s32 	%p1, %r1, 5;
	@%p1 bra 	$L__BB1_2;
	add.u64 	%rd1, %SP, 0;
	add.u64 	%rd2, %SPL, 0;
	mov.b32 	%r2, 5;
	st.local.u32 	[%rd2], %r2;
	mov.u64 	%rd3, $str;
	cvta.global.u64 	%rd4, %rd3;
	{ // callseq 0, 0
	.param .b64 param0;
	st.param.b64 	[param0], %rd4;
	.param .b64 param1;
	st.param.b64 	[param1], %rd1;
	.param .b32 retval0;
	call.uni (retval0), 
	vprintf, 
	(
	param0, 
	param1
	);
	ld.param.b32 	%r3, [retval0];
	} // callseq 0
$L__BB1_2:
	ret;

}


// ===== COMPILED SASS (sm_100) =====

	.target	sm_100

	.elftype	@"ET_EXEC"


//--------------------- .note.nv.tkinfo           --------------------------
	.section	.note.nv.tkinfo,"",@"SHT_NOTE"
	.sectionflags	@"SHF_NOTE_NV_TKINFO"
	.tkinfo
        /*0018*/ 	.word	0x00000002
        /*0030*/ 	.string	""
        /*0030*/ 	.string	"ptxas"
        /*0030*/ 	.string	"Cuda compilation tools, release 13.0, V13.0.88"
        /*0030*/ 	.string	"Build cuda_13.0.r13.0/compiler.36424714_0"
        /*0030*/ 	.string	"-arch sm_100 -m 64 "



//--------------------- .note.nv.cuinfo           --------------------------
	.section	.note.nv.cuinfo,"",@"SHT_NOTE"
	.sectionflags	@"SHF_NOTE_NV_CUINFO"
        /*0018*/ 	.short	0x0002
        /*001a*/ 	.short	0x0064
        /*001c*/ 	.short	0x0082
	.zero		2


//--------------------- .nv.info                  --------------------------
	.section	.nv.info,"",@"SHT_CUDA_INFO"
	.align	4


	//----- nvinfo : EIATTR_REGCOUNT
	.align		4
        /*0000*/ 	.byte	0x04, 0x2f
        /*0002*/ 	.short	(.L_2 - .L_1)
	.align		4
.L_1:
        /*0004*/ 	.word	index@(_Z16sum_array_gpu_1dPfS_S_i)
        /*0008*/ 	.word	0x0000000c


	//----- nvinfo : EIATTR_FRAME_SIZE
	.align		4
.L_2:
        /*000c*/ 	.byte	0x04, 0x11
        /*000e*/ 	.short	(.L_4 - .L_3)
	.align		4
.L_3:
        /*0010*/ 	.word	index@(_Z16sum_array_gpu_1dPfS_S_i)
        /*0014*/ 	.word	0x00000000


	//----- nvinfo : EIATTR_REGCOUNT
	.align		4
.L_4:
        /*0018*/ 	.byte	0x04, 0x2f
        /*001a*/ 	.short	(.L_6 - .L_5)
	.align		4
.L_5:
        /*001c*/ 	.word	index@(_Z2Hiv)
        /*0020*/ 	.word	0x00000018


	//----- nvinfo : EIATTR_FRAME_SIZE
	.align		4
.L_6:
        /*0024*/ 	.byte	0x04, 0x11
        /*0026*/ 	.short	(.L_8 - .L_7)
	.align		4
.L_7:
        /*0028*/ 	.word	index@(_Z2Hiv)
        /*002c*/ 	.word	0x00000008


	//----- nvinfo : EIATTR_MIN_STACK_SIZE
	.align		4
.L_8:
        /*0030*/ 	.byte	0x04, 0x12
        /*0032*/ 	.short	(.L_10 - .L_9)
	.align		4
.L_9:
        /*0034*/ 	.word	index@(_Z2Hiv)
        /*0038*/ 	.word	0x00000008


	//----- nvinfo : EIATTR_MIN_STACK_SIZE
	.align		4
.L_10:
        /*003c*/ 	.byte	0x04, 0x12
        /*003e*/ 	.short	(.L_12 - .L_11)
	.align		4
.L_11:
        /*0040*/ 	.word	index@(_Z16sum_array_gpu_1dPfS_S_i)
        /*0044*/ 	.word	0x00000000
.L_12:


//--------------------- .nv.compat                --------------------------
	.section	.nv.compat,"",@"SHT_CUDA_COMPAT_INFO"
	.align	4
        /*0000*/ 	.byte	0x02, 0x09, 0x00, 0x00, 0x02, 0x02, 0x01, 0x00, 0x02, 0x05, 0x05, 0x00, 0x03, 0x07, 0x01, 0x01
        /*0010*/ 	.byte	0x02, 0x03, 0x00, 0x00, 0x02, 0x06, 0x01, 0x00, 0x04, 0x0b, 0x08, 0x00, 0x09, 0x00, 0x00, 0x00
        /*0020*/ 	.byte	0x00, 0x00, 0x00, 0x00


//--------------------- .nv.info._Z2Hiv           --------------------------
	.section	.nv.info._Z2Hiv,"",@"SHT_CUDA_INFO"
	.sectionflags	@""
	.align	4


	//----- nvinfo : EIATTR_CUDA_API_VERSION
	.align		4
        /*0000*/ 	.byte	0x04, 0x37
        /*0002*/ 	.short	(.L_14 - .L_13)
.L_13:
        /*0004*/ 	.word	0x00000082


	//----- nvinfo : EIATTR_SPARSE_MMA_MASK
	.align		4
.L_14:
        /*0008*/ 	.byte	0x03, 0x50
        /*000a*/ 	.short	0x0000


	//----- nvinfo : EIATTR_MAXREG_COUNT
	.align		4
        /*000c*/ 	.byte	0x03, 0x1b
        /*000e*/ 	.short	0x00ff


	//----- nvinfo : EIATTR_EXTERNS
	.align		4
        /*0010*/ 	.byte	0x04, 0x0f
        /*0012*/ 	.short	(.L_16 - .L_15)


	//   ....[0]....
	.align		4
.L_15:
        /*0014*/ 	.word	index@(vprintf)


	//----- nvinfo : EIATTR_MERCURY_ISA_VERSION
	.align		4
.L_16:
        /*0018*/ 	.byte	0x03, 0x5f
        /*001a*/ 	.short	0x0101


	//----- nvinfo : EIATTR_VRC_CTA_INIT_COUNT
	.align		4
        /*001c*/ 	.byte	0x02, 0x4a
	.zero		1
	.zero		1


	//----- nvinfo : EIATTR_SYSCALL_OFFSETS
	.align		4
        /*0020*/ 	.byte	0x04, 0x46
        /*0022*/ 	.short	(.L_18 - .L_17)


	//   ....[0]....
.L_17:
        /*0024*/ 	.word	0x00000110


	//----- nvinfo : EIATTR_EXIT_INSTR_OFFSETS
	.align		4
.L_18:
        /*0028*/ 	.byte	0x04, 0x1c
        /*002a*/ 	.short	(.L_20 - .L_19)


	//   ....[0]....
.L_19:
        /*002c*/ 	.word	0x00000080


	//   ....[1]....
        /*0030*/ 	.word	0x00000120


	//----- nvinfo : EIATTR_CRS_STACK_SIZE
	.align		4
.L_20:
        /*0034*/ 	.byte	0x04, 0x1e
        /*0036*/ 	.short	(.L_22 - .L_21)
.L_21:
        /*0038*/ 	.word	0x00000000


	//----- nvinfo : EIATTR_SW_WAR
	.align		4
.L_22:
        /*003c*/ 	.byte	0x04, 0x36
        /*003e*/ 	.short	(.L_24 - .L_23)
.L_23:
        /*0040*/ 	.word	0x00000008
.L_24:


//--------------------- .nv.info._Z16sum_array_gpu_1dPfS_S_i --------------------------
	.section	.nv.info._Z16sum_array_gpu_1dPfS_S_i,"",@"SHT_CUDA_INFO"
	.sectionflags	@""
	.align	4


	//----- nvinfo : EIATTR_CUDA_API_VERSION
	.align		4
        /*0000*/ 	.byte	0x04, 0x37
        /*0002*/ 	.short	(.L_26 - .L_25)
.L_25:
        /*0004*/ 	.word	0x00000082


	//----- nvinfo : EIATTR_KPARAM_INFO
	.align		4
.L_26:
        /*0008*/ 	.byte	0x04, 0x17
        /*000a*/ 	.short	(.L_28 - .L_27)
.L_27:
        /*000c*/ 	.word	0x00000000
        /*0010*/ 	.short	0x0003
        /*0012*/ 	.short	0x0018
        /*0014*/ 	.byte	0x00, 0xf0, 0x11, 0x00


	//----- nvinfo : EIATTR_KPARAM_INFO
	.align		4
.L_28:
        /*0018*/ 	.byte	0x04, 0x17
        /*001a*/ 	.short	(.L_30 - .L_29)
.L_29:
        /*001c*/ 	.word	0x00000000
        /*0020*/ 	.short	0x0002
        /*0022*/ 	.short	0x0010
        /*0024*/ 	.byte	0x00, 0xf5, 0x21, 0x00


	//----- nvinfo : EIATTR_KPARAM_INFO
	.align		4
.L_30:
        /*0028*/ 	.byte	0x04, 0x17
        /*002a*/ 	.short	(.L_32 - .L_31)
.L_31:
        /*002c*/ 	.word	0x00000000
        /*0030*/ 	.short	0x0001
        /*0032*/ 	.short	0x0008
        /*0034*/ 	.byte	0x00, 0xf5, 0x21, 0x00


	//----- nvinfo : EIATTR_KPARAM_INFO
	.align		4
.L_32:
        /*0038*/ 	.byte	0x04, 0x17
        /*003a*/ 	.short	(.L_34 - .L_33)
.L_33:
        /*003c*/ 	.word	0x00000000
        /*0040*/ 	.short	0x0000
        /*0042*/ 	.short	0x0000
        /*0044*/ 	.byte	0x00, 0xf5, 0x21, 0x00


	//----- nvinfo : EIATTR_SPARSE_MMA_MASK
	.align		4
.L_34:
        /*0048*/ 	.byte	0x03, 0x50
        /*004a*/ 	.short	0x0000


	//----- nvinfo : EIATTR_MAXREG_COUNT
	.align		4
        /*004c*/ 	.byte	0x03, 0x1b
        /*004e*/ 	.short	0x00ff


	//----- nvinfo : EIATTR_MERCURY_ISA_VERSION
	.align		4
        /*0050*/ 	.byte	0x03, 0x5f
        /*0052*/ 	.short	0x0101


	//----- nvinfo : EIATTR_VRC_CTA_INIT_COUNT
	.align		4
        /*0054*/ 	.byte	0x02, 0x4a
	.zero		1
	.zero		1


	//----- nvinfo : EIATTR_EXIT_INSTR_OFFSETS
	.align		4
        /*0058*/ 	.byte	0x04, 0x1c
        /*005a*/ 	.short	(.L_36 - .L_35)


	//   ....[0]....
.L_35:
        /*005c*/ 	.word	0x00000070


	//   ....[1]....
        /*0060*/ 	.word	0x00000130


	//----- nvinfo : EIATTR_CBANK_PARAM_SIZE
	.align		4
.L_36:
        /*0064*/ 	.byte	0x03, 0x19
        /*0066*/ 	.short	0x001c


	//----- nvinfo : EIATTR_PARAM_CBANK
	.align		4
        /*0068*/ 	.byte	0x04, 0x0a
        /*006a*/ 	.short	(.L_38 - .L_37)
	.align		4
.L_37:
        /*006c*/ 	.word	index@(.nv.constant0._Z16sum_array_gpu_1dPfS_S_i)
        /*0070*/ 	.short	0x0380
        /*0072*/ 	.short	0x001c


	//----- nvinfo : EIATTR_SW_WAR
	.align		4
.L_38:
        /*0074*/ 	.byte	0x04, 0x36
        /*0076*/ 	.short	(.L_40 - .L_39)
.L_39:
        /*0078*/ 	.word	0x00000008
.L_40:


//--------------------- .nv.callgraph             --------------------------
	.section	.nv.callgraph,"",@"SHT_CUDA_CALLGRAPH"
	.align	4
	.sectionentsize	8
	.align		4
        /*0000*/ 	.word	0x00000000
	.align		4
        /*0004*/ 	.word	0xffffffff
	.align		4
        /*0008*/ 	.word	index@(_Z2Hiv)
	.align		4
        /*000c*/ 	.word	index@(vprintf)
	.align		4
        /*0010*/ 	.word	0x00000000
	.align		4
        /*0014*/ 	.word	0xfffffffe
	.align		4
        /*0018*/ 	.word	0x00000000
	.align		4
        /*001c*/ 	.word	0xfffffffd
	.align		4
        /*0020*/ 	.word	0x00000000
	.align		4
        /*0024*/ 	.word	0xfffffffc


//--------------------- .nv.constant4             --------------------------
	.section	.nv.constant4,"a",@progbits
	.align	8
	.align		8
.nv.constant4:
        /*0000*/ 	.dword	vprintf
	.align		8
        /*0008*/ 	.dword	$str


//--------------------- .text._Z2Hiv              --------------------------
	.section	.text._Z2Hiv,"ax",@progbits
	.align	128
        .global         _Z2Hiv
        .type           _Z2Hiv,@function
        .size           _Z2Hiv,(.L_x_3 - _Z2Hiv)
        .other          _Z2Hiv,@"STO_CUDA_ENTRY STV_DEFAULT"
_Z2Hiv:
.text._Z2Hiv:
[----:B------:R-:W0:Y:S01]  /*0000*/  LDC R1, c[0x0][0x37c] ;  /* 0x0000df00ff017b82 */ /* 0x000e220000000800 */
[----:B------:R-:W1:Y:S01]  /*0010*/  S2R R0, SR_TID.X ;  /* 0x0000000000007919 */ /* 0x000e620000002100 */
[----:B------:R-:W2:Y:S01]  /*0020*/  LDCU UR4, c[0x0][0x2f8] ;  /* 0x00005f00ff0477ac */ /* 0x000ea20008000800 */
[----:B0-----:R-:W-:Y:S01]  /*0030*/  VIADD R1, R1, 0xfffffff8 ;  /* 0xfffffff801017836 */ /* 0x001fe20000000000 */
[----:B------:R-:W0:Y:S04]  /*0040*/  LDCU UR5, c[0x0][0x2fc] ;  /* 0x00005f80ff0577ac */ /* 0x000e280008000800 */
[----:B--2---:R-:W-:-:S05]  /*0050*/  IADD3 R6, P1, PT, R1, UR4, RZ ;  /* 0x0000000401067c10 */ /* 0x004fca000ff3e0ff */
[----:B0-----:R-:W-:Y:S01]  /*0060*/  IMAD.X R7, RZ, RZ, UR5, P1 ;  /* 0x00000005ff077e24 */ /* 0x001fe200088e06ff */
[----:B-1----:R-:W-:-:S13]  /*0070*/  ISETP.NE.AND P0, PT, R0, 0x5, PT ;  /* 0x000000050000780c */ /* 0x002fda0003f05270 */
[----:B------:R-:W-:Y:S05]  /*0080*/  @P0 EXIT ;  /* 0x000000000000094d */ /* 0x000fea0003800000 */
[----:B------:R-:W-:Y:S01]  /*0090*/  HFMA2 R8, -RZ, RZ, 0, 2.98023223876953125e-07 ;  /* 0x00000005ff087431 */ /* 0x000fe200000001ff */
[----:B------:R-:W-:Y:S01]  /*00a0*/  MOV R0, 0x0 ;  /* 0x0000000000007802 */ /* 0x000fe20000000f00 */
[----:B------:R-:W0:Y:S03]  /*00b0*/  LDCU.64 UR4, c[0x4][0x8] ;  /* 0x01000100ff0477ac */ /* 0x000e260008000a00 */
[----:B------:R1:W2:Y:S01]  /*00c0*/  LDC.64 R2, c[0x4][R0] ;  /* 0x0100000000027b82 */ /* 0x0002a20000000a00 */
[----:B------:R1:W-:Y:S01]  /*00d0*/  STL [R1], R8 ;  /* 0x0000000801007387 */ /* 0x0003e20000100800 */
[----:B0-----:R-:W-:Y:S01]  /*00e0*/  IMAD.U32 R4, RZ, RZ, UR4 ;  /* 0x00000004ff047e24 */ /* 0x001fe2000f8e00ff */
[----:B-1----:R-:W-:-:S07]  /*00f0*/  MOV R5, UR5 ;  /* 0x0000000500057c02 */ /* 0x002fce0008000f00 */
[----:B------:R-:W-:-:S07]  /*0100*/  LEPC R20, `(.L_x_0) ;  /* 0x000000001014794e */ /* 0x000fce0000000000 */
[----:B--2---:R-:W-:Y:S05]  /*0110*/  CALL.ABS.NOINC R2 ;  /* 0x0000000002007343 */ /* 0x004fea0003c00000 */
.L_x_0:
[----:B------:R-:W-:Y:S05]  /*0120*/  EXIT ;  /* 0x000000000000794d */ /* 0x000fea0003800000 */
.L_x_1:
[----:B------:R-:W-:-:S00]  /*0130*/  BRA `(.L_x_1) ;  /* 0xfffffffc00fc7947 */ /* 0x000fc0000383ffff */
[----:B------:R-:W-:-:S00]  /*0140*/  NOP ;  /* 0x0000000000007918 */ /* 0x000fc00000000000 */
        /* <DEDUP_REMOVED lines=11> */
.L_x_3:


//--------------------- .text._Z16sum_array_gpu_1dPfS_S_i --------------------------
	.section	.text._Z16sum_array_gpu_1dPfS_S_i,"ax",@progbits
	.align	128
        .global         _Z16sum_array_gpu_1dPfS_S_i
        .type           _Z16sum_array_gpu_1dPfS_S_i,@function
        .size           _Z16sum_array_gpu_1dPfS_S_i,(.L_x_4 - _Z16sum_array_gpu_1dPfS_S_i)
        .other          _Z16sum_array_gpu_1dPfS_S_i,@"STO_CUDA_ENTRY STV_DEFAULT"
_Z16sum_array_gpu_1dPfS_S_i:
.text._Z16sum_array_gpu_1dPfS_S_i:
[----:B------:R-:W-:Y:S01]  /*0000*/  LDC R1, c[0x0][0x37c] ;  /* 0x0000df00ff017b82 */ /* 0x000fe20000000800 */
[----:B------:R-:W0:Y:S07]  /*0010*/  S2R R0, SR_TID.X ;  /* 0x0000000000007919 */ /* 0x000e2e0000002100 */
[----:B------:R-:W0:Y:S01]  /*0020*/  S2UR UR4, SR_CTAID.X ;  /* 0x00000000000479c3 */ /* 0x000e220000002500 */
[----:B------:R-:W1:Y:S07]  /*0030*/  LDCU UR5, c[0x0][0x398] ;  /* 0x00007300ff0577ac */ /* 0x000e6e0008000800 */
[----:B------:R-:W0:Y:S02]  /*0040*/  LDC R9, c[0x0][0x360] ;  /* 0x0000d800ff097b82 */ /* 0x000e240000000800 */
[----:B0-----:R-:W-:-:S05]  /*0050*/  IMAD R9, R9, UR4, R0 ;  /* 0x0000000409097c24 */ /* 0x001fca000f8e0200 */
[----:B-1----:R-:W-:-:S13]  /*0060*/  ISETP.GE.AND P0, PT, R9, UR5, PT ;  /* 0x0000000509007c0c */ /* 0x002fda000bf06270 */
[----:B------:R-:W-:Y:S05]  /*0070*/  @P0 EXIT ;  /* 0x000000000000094d */ /* 0x000fea0003800000 */
[----:B------:R-:W0:Y:S01]  /*0080*/  LDC.64 R2, c[0x0][0x380] ;  /* 0x0000e000ff027b82 */ /* 0x000e220000000a00 */
[----:B------:R-:W1:Y:S07]  /*0090*/  LDCU.64 UR4, c[0x0][0x358] ;  /* 0x00006b00ff0477ac */ /* 0x000e6e0008000a00 */
[----:B------:R-:W2:Y:S08]  /*00a0*/  LDC.64 R4, c[0x0][0x388] ;  /* 0x0000e200ff047b82 */ /* 0x000eb00000000a00 */
[----:B------:R-:W3:Y:S01]  /*00b0*/  LDC.64 R6, c[0x0][0x390] ;  /* 0x0000e400ff067b82 */ /* 0x000ee20000000a00 */
[----:B0-----:R-:W-:-:S06]  /*00c0*/  IMAD.WIDE R2, R9, 0x4, R2 ;  /* 0x0000000409027825 */ /* 0x001fcc00078e0202 */
[----:B-1----:R-:W4:Y:S01]  /*00d0*/  LDG.E R2, desc[UR4][R2.64] ;  /* 0x0000000402027981 */ /* 0x002f22000c1e1900 */
[----:B--2---:R-:W-:-:S06]  /*00e0*/  IMAD.WIDE R4, R9, 0x4, R4 ;  /* 0x0000000409047825 */ /* 0x004fcc00078e0204 */
[----:B------:R-:W4:Y:S01]  /*00f0*/  LDG.E R5, desc[UR4][R4.64] ;  /* 0x0000000404057981 */ /* 0x000f22000c1e1900 */
[----:B---3--:R-:W-:-:S04]  /*0100*/  IMAD.WIDE R6, R9, 0x4, R6 ;  /* 0x0000000409067825 */ /* 0x008fc800078e0206 */
[----:B----4-:R-:W-:-:S05]  /*0110*/  FADD R9, R2, R5 ;  /* 0x0000000502097221 */ /* 0x010fca0000000000 */
[----:B------:R-:W-:Y:S01]  /*0120*/  STG.E desc[UR4][R6.64], R9 ;  /* 0x0000000906007986 */ /* 0x000fe2000c101904 */
[----:B------:R-:W-:Y:S05]  /*0130*/  EXIT ;  /* 0x000000000000794d */ /* 0x000fea0003800000 */
.L_x_2:
        /* <DEDUP_REMOVED lines=12> */
.L_x_4:


//--------------------- .nv.global.init           --------------------------
	.section	.nv.global.init,"aw",@progbits
.nv.global.init:
	.type		$str,@object
	.size		$str,(.L_0 - $str)
$str:
        /*0000*/ 	.byte	0x48, 0x69, 0x20, 0x46, 0x72, 0x6f, 0x6d, 0x20, 0x25, 0x64, 0x20, 0x47, 0x50, 0x55, 0x21, 0x0a
        /*0010*/ 	.byte	0x00
.L_0:


//--------------------- .nv.shared.reserved.0     --------------------------
	.section	.nv.shared.reserved.0,"aw",@nobits
	.weak		__nv_reservedSMEM_offset_0_alias
	.size		__nv_reservedSMEM_offset_0_alias, 0, 64
	.other		__nv_reservedSMEM_offset_0_alias,@"STO_CUDA_RESERVED_SHARED STV_DEFAULT"
__nv_reservedSMEM_offset_0_alias:
	.zero		0
	.zero		64


//--------------------- .nv.constant0._Z2Hiv      --------------------------
	.section	.nv.constant0._Z2Hiv,"a",@progbits
	.sectionflags	@""
	.align	4
.nv.constant0._Z2Hiv:
	.zero		896


//--------------------- .nv.constant0._Z16sum_array_gpu_1dPfS_S_i --------------------------
	.section	.nv.constant0._Z16sum_array_gpu_1dPfS_S_i,"a",@progbits
	.sectionflags	@""
	.align	4
.nv.constant0._Z16sum_array_gpu_1dPfS_S_i:
	.zero		924


//--------------------- SYMBOLS --------------------------

	.type		.nv.reservedSmem.offset0,@object
	.size		.nv.reservedSmem.offset0,0x4
	.type		vprintf,@function
